//
// Generated by NVIDIA NVVM Compiler
//
// Compiler Build ID: CL-36424714
// Cuda compilation tools, release 13.0, V13.0.88
// Based on NVVM 20.0.0
//

.version 9.0
.target sm_100
.address_size 64

	// .globl	_Z24processMandelbrotElementPdPKdS1_jj

.visible .entry _Z24processMandelbrotElementPdPKdS1_jj(
	.param .u64 .ptr .align 1 _Z24processMandelbrotElementPdPKdS1_jj_param_0,
	.param .u64 .ptr .align 1 _Z24processMandelbrotElementPdPKdS1_jj_param_1,
	.param .u64 .ptr .align 1 _Z24processMandelbrotElementPdPKdS1_jj_param_2,
	.param .u32 _Z24processMandelbrotElementPdPKdS1_jj_param_3,
	.param .u32 _Z24processMandelbrotElementPdPKdS1_jj_param_4
)
{
	.reg .pred 	%p<10>;
	.reg .b32 	%r<45>;
	.reg .b64 	%rd<16>;
	.reg .b64 	%fd<70>;

	ld.param.u64 	%rd2, [_Z24processMandelbrotElementPdPKdS1_jj_param_0];
	ld.param.u64 	%rd3, [_Z24processMandelbrotElementPdPKdS1_jj_param_1];
	ld.param.u64 	%rd4, [_Z24processMandelbrotElementPdPKdS1_jj_param_2];
	ld.param.u32 	%r13, [_Z24processMandelbrotElementPdPKdS1_jj_param_3];
	ld.param.u32 	%rd5, [_Z24processMandelbrotElementPdPKdS1_jj_param_4];
	mov.u32 	%r14, %ctaid.x;
	mov.u32 	%r15, %ctaid.y;
	mov.u32 	%r16, %nctaid.x;
	mad.lo.s32 	%r17, %r15, %r16, %r14;
	mov.u32 	%r18, %tid.x;
	mov.u32 	%r19, %ntid.x;
	mov.u32 	%r20, %tid.y;
	mad.lo.s32 	%r21, %r19, %r20, %r18;
	cvt.u64.u32 	%rd6, %r21;
	mov.u32 	%r22, %ntid.y;
	mul.lo.s32 	%r23, %r19, %r22;
	mul.wide.u32 	%rd7, %r17, %r23;
	add.s64 	%rd1, %rd7, %rd6;
	setp.ge.u64 	%p1, %rd1, %rd5;
	@%p1 bra 	$L__BB0_13;
	cvta.to.global.u64 	%rd8, %rd3;
	cvta.to.global.u64 	%rd9, %rd4;
	shl.b64 	%rd10, %rd1, 3;
	add.s64 	%rd11, %rd8, %rd10;
	ld.global.f64 	%fd1, [%rd11];
	add.s64 	%rd12, %rd9, %rd10;
	ld.global.f64 	%fd2, [%rd12];
	mul.f64 	%fd63, %fd1, %fd1;
	mul.f64 	%fd62, %fd2, %fd2;
	add.f64 	%fd24, %fd63, %fd62;
	setp.gtu.f64 	%p2, %fd24, 0d4010000000000000;
	mov.f64 	%fd67, 0d3FF0000000000000;
	@%p2 bra 	$L__BB0_5;
	mov.b32 	%r40, 0;
	mov.f64 	%fd64, %fd2;
	mov.f64 	%fd65, %fd1;
$L__BB0_3:
	mov.u32 	%r1, %r40;
	add.s32 	%r40, %r1, 1;
	sub.f64 	%fd25, %fd63, %fd62;
	add.f64 	%fd9, %fd1, %fd25;
	add.f64 	%fd26, %fd65, %fd65;
	fma.rn.f64 	%fd64, %fd26, %fd64, %fd2;
	setp.le.u32 	%p3, %r40, %r13;
	mul.f64 	%fd63, %fd9, %fd9;
	mul.f64 	%fd62, %fd64, %fd64;
	add.f64 	%fd27, %fd63, %fd62;
	setp.le.f64 	%p4, %fd27, 0d4010000000000000;
	and.pred  	%p5, %p3, %p4;
	mov.f64 	%fd65, %fd9;
	@%p5 bra 	$L__BB0_3;
	add.s32 	%r25, %r1, 2;
	cvt.rn.f64.u32 	%fd67, %r25;
$L__BB0_5:
	{
	.reg .b32 %temp; 
	mov.b64 	{%temp, %r41}, %fd67;
	}
	{
	.reg .b32 %temp; 
	mov.b64 	{%r42, %temp}, %fd67;
	}
	setp.gt.s32 	%p6, %r41, 1048575;
	mov.b32 	%r43, -1023;
	@%p6 bra 	$L__BB0_7;
	mul.f64 	%fd67, %fd67, 0d4350000000000000;
	{
	.reg .b32 %temp; 
	mov.b64 	{%temp, %r41}, %fd67;
	}
	{
	.reg .b32 %temp; 
	mov.b64 	{%r42, %temp}, %fd67;
	}
	mov.b32 	%r43, -1077;
$L__BB0_7:
	add.s32 	%r28, %r41, -1;
	setp.gt.u32 	%p7, %r28, 2146435070;
	@%p7 bra 	$L__BB0_11;
	shr.u32 	%r31, %r41, 20;
	add.s32 	%r44, %r43, %r31;
	and.b32  	%r32, %r41, 1048575;
	or.b32  	%r33, %r32, 1072693248;
	mov.b64 	%fd68, {%r42, %r33};
	setp.lt.u32 	%p9, %r33, 1073127583;
	@%p9 bra 	$L__BB0_10;
	{
	.reg .b32 %temp; 
	mov.b64 	{%r34, %temp}, %fd68;
	}
	{
	.reg .b32 %temp; 
	mov.b64 	{%temp, %r35}, %fd68;
	}
	add.s32 	%r36, %r35, -1048576;
	mov.b64 	%fd68, {%r34, %r36};
	add.s32 	%r44, %r44, 1;
$L__BB0_10:
	add.f64 	%fd30, %fd68, 0dBFF0000000000000;
	add.f64 	%fd31, %fd68, 0d3FF0000000000000;
	rcp.approx.ftz.f64 	%fd32, %fd31;
	neg.f64 	%fd33, %fd31;
	fma.rn.f64 	%fd34, %fd33, %fd32, 0d3FF0000000000000;
	fma.rn.f64 	%fd35, %fd34, %fd34, %fd34;
	fma.rn.f64 	%fd36, %fd35, %fd32, %fd32;
	mul.f64 	%fd37, %fd30, %fd36;
	fma.rn.f64 	%fd38, %fd30, %fd36, %fd37;
	mul.f64 	%fd39, %fd38, %fd38;
	fma.rn.f64 	%fd40, %fd39, 0d3EB1380B3AE80F1E, 0d3ED0EE258B7A8B04;
	fma.rn.f64 	%fd41, %fd40, %fd39, 0d3EF3B2669F02676F;
	fma.rn.f64 	%fd42, %fd41, %fd39, 0d3F1745CBA9AB0956;
	fma.rn.f64 	%fd43, %fd42, %fd39, 0d3F3C71C72D1B5154;
	fma.rn.f64 	%fd44, %fd43, %fd39, 0d3F624924923BE72D;
	fma.rn.f64 	%fd45, %fd44, %fd39, 0d3F8999999999A3C4;
	fma.rn.f64 	%fd46, %fd45, %fd39, 0d3FB5555555555554;
	sub.f64 	%fd47, %fd30, %fd38;
	add.f64 	%fd48, %fd47, %fd47;
	neg.f64 	%fd49, %fd38;
	fma.rn.f64 	%fd50, %fd49, %fd30, %fd48;
	mul.f64 	%fd51, %fd36, %fd50;
	mul.f64 	%fd52, %fd39, %fd46;
	fma.rn.f64 	%fd53, %fd52, %fd38, %fd51;
	xor.b32  	%r37, %r44, -2147483648;
	mov.b32 	%r38, 1127219200;
	mov.b64 	%fd54, {%r37, %r38};
	mov.b32 	%r39, -2147483648;
	mov.b64 	%fd55, {%r39, %r38};
	sub.f64 	%fd56, %fd54, %fd55;
	fma.rn.f64 	%fd57, %fd56, 0d3FE62E42FEFA39EF, %fd38;
	fma.rn.f64 	%fd58, %fd56, 0dBFE62E42FEFA39EF, %fd57;
	sub.f64 	%fd59, %fd58, %fd38;
	sub.f64 	%fd60, %fd53, %fd59;
	fma.rn.f64 	%fd61, %fd56, 0d3C7ABC9E3B39803F, %fd60;
	add.f64 	%fd69, %fd57, %fd61;
	bra.uni 	$L__BB0_12;
$L__BB0_11:
	fma.rn.f64 	%fd29, %fd67, 0d7FF0000000000000, 0d7FF0000000000000;
	{
	.reg .b32 %temp; 
	mov.b64 	{%temp, %r29}, %fd67;
	}
	and.b32  	%r30, %r29, 2147483647;
	setp.eq.s32 	%p8, %r30, 0;
	selp.f64 	%fd69, 0dFFF0000000000000, %fd29, %p8;
$L__BB0_12:
	cvta.to.global.u64 	%rd13, %rd2;
	add.s64 	%rd15, %rd13, %rd10;
	st.global.f64 	[%rd15], %fd69;
$L__BB0_13:
	ret;

}


// ===== COMPILED SASS (sm_100) =====

	.target	sm_100

	.elftype	@"ET_EXEC"


//--------------------- .note.nv.tkinfo           --------------------------
	.section	.note.nv.tkinfo,"",@"SHT_NOTE"
	.sectionflags	@"SHF_NOTE_NV_TKINFO"
	.tkinfo
        /*0018*/ 	.word	0x00000002
        /*0030*/ 	.string	""
        /*0030*/ 	.string	"ptxas"
        /*0030*/ 	.string	"Cuda compilation tools, release 13.0, V13.0.88"
        /*0030*/ 	.string	"Build cuda_13.0.r13.0/compiler.36424714_0"
        /*0030*/ 	.string	"-arch sm_100 -m 64 "



//--------------------- .note.nv.cuinfo           --------------------------
	.section	.note.nv.cuinfo,"",@"SHT_NOTE"
	.sectionflags	@"SHF_NOTE_NV_CUINFO"
        /*0018*/ 	.short	0x0002
        /*001a*/ 	.short	0x0064
        /*001c*/ 	.short	0x0082
	.zero		2


//--------------------- .nv.info                  --------------------------
	.section	.nv.info,"",@"SHT_CUDA_INFO"
	.align	4


	//----- nvinfo : EIATTR_REGCOUNT
	.align		4
        /*0000*/ 	.byte	0x04, 0x2f
        /*0002*/ 	.short	(.L_1 - .L_0)
	.align		4
.L_0:
        /*0004*/ 	.word	index@(_Z24processMandelbrotElementPdPKdS1_jj)
        /*0008*/ 	.word	0x00000016


	//----- nvinfo : EIATTR_FRAME_SIZE
	.align		4
.L_1:
        /*000c*/ 	.byte	0x04, 0x11
        /*000e*/ 	.short	(.L_3 - .L_2)
	.align		4
.L_2:
        /*0010*/ 	.word	index@(_Z24processMandelbrotElementPdPKdS1_jj)
        /*0014*/ 	.word	0x00000000


	//----- nvinfo : EIATTR_MIN_STACK_SIZE
	.align		4
.L_3:
        /*0018*/ 	.byte	0x04, 0x12
        /*001a*/ 	.short	(.L_5 - .L_4)
	.align		4
.L_4:
        /*001c*/ 	.word	index@(_Z24processMandelbrotElementPdPKdS1_jj)
        /*0020*/ 	.word	0x00000000
.L_5:


//--------------------- .nv.compat                --------------------------
	.section	.nv.compat,"",@"SHT_CUDA_COMPAT_INFO"
	.align	4
        /*0000*/ 	.byte	0x02, 0x09, 0x00, 0x00, 0x02, 0x02, 0x01, 0x00, 0x02, 0x05, 0x05, 0x00, 0x03, 0x07, 0x01, 0x01
        /*0010*/ 	.byte	0x02, 0x03, 0x00, 0x00, 0x02, 0x06, 0x01, 0x00, 0x04, 0x0b, 0x08, 0x00, 0x01, 0x00, 0x00, 0x00
        /*0020*/ 	.byte	0x00, 0x00, 0x00, 0x00


//--------------------- .nv.info._Z24processMandelbrotElementPdPKdS1_jj --------------------------
	.section	.nv.info._Z24processMandelbrotElementPdPKdS1_jj,"",@"SHT_CUDA_INFO"
	.sectionflags	@""
	.align	4


	//----- nvinfo : EIATTR_CUDA_API_VERSION
	.align		4
        /*0000*/ 	.byte	0x04, 0x37
        /*0002*/ 	.short	(.L_7 - .L_6)
.L_6:
        /*0004*/ 	.word	0x00000082


	//----- nvinfo : EIATTR_KPARAM_INFO
	.align		4
.L_7:
        /*0008*/ 	.byte	0x04, 0x17
        /*000a*/ 	.short	(.L_9 - .L_8)
.L_8:
        /*000c*/ 	.word	0x00000000
        /*0010*/ 	.short	0x0004
        /*0012*/ 	.short	0x001c
        /*0014*/ 	.byte	0x00, 0xf0, 0x11, 0x00


	//----- nvinfo : EIATTR_KPARAM_INFO
	.align		4
.L_9:
        /*0018*/ 	.byte	0x04, 0x17
        /*001a*/ 	.short	(.L_11 - .L_10)
.L_10:
        /*001c*/ 	.word	0x00000000
        /*0020*/ 	.short	0x0003
        /*0022*/ 	.short	0x0018
        /*0024*/ 	.byte	0x00, 0xf0, 0x11, 0x00


	//----- nvinfo : EIATTR_KPARAM_INFO
	.align		4
.L_11:
        /*0028*/ 	.byte	0x04, 0x17
        /*002a*/ 	.short	(.L_13 - .L_12)
.L_12:
        /*002c*/ 	.word	0x00000000
        /*0030*/ 	.short	0x0002
        /*0032*/ 	.short	0x0010
        /*0034*/ 	.byte	0x00, 0xf5, 0x21, 0x00


	//----- nvinfo : EIATTR_KPARAM_INFO
	.align		4
.L_13:
        /*0038*/ 	.byte	0x04, 0x17
        /*003a*/ 	.short	(.L_15 - .L_14)
.L_14:
        /*003c*/ 	.word	0x00000000
        /*0040*/ 	.short	0x0001
        /*0042*/ 	.short	0x0008
        /*0044*/ 	.byte	0x00, 0xf5, 0x21, 0x00


	//----- nvinfo : EIATTR_KPARAM_INFO
	.align		4
.L_15:
        /*0048*/ 	.byte	0x04, 0x17
        /*004a*/ 	.short	(.L_17 - .L_16)
.L_16:
        /*004c*/ 	.word	0x00000000
        /*0050*/ 	.short	0x0000
        /*0052*/ 	.short	0x0000
        /*0054*/ 	.byte	0x00, 0xf5, 0x21, 0x00


	//----- nvinfo : EIATTR_SPARSE_MMA_MASK
	.align		4
.L_17:
        /*0058*/ 	.byte	0x03, 0x50
        /*005a*/ 	.short	0x0000


	//----- nvinfo : EIATTR_MAXREG_COUNT
	.align		4
        /*005c*/ 	.byte	0x03, 0x1b
        /*005e*/ 	.short	0x00ff


	//----- nvinfo : EIATTR_MERCURY_ISA_VERSION
	.align		4
        /*0060*/ 	.byte	0x03, 0x5f
        /*0062*/ 	.short	0x0101


	//----- nvinfo : EIATTR_VRC_CTA_INIT_COUNT
	.align		4
        /*0064*/ 	.byte	0x02, 0x4a
	.zero		1
	.zero		1


	//----- nvinfo : EIATTR_EXIT_INSTR_OFFSETS
	.align		4
        /*0068*/ 	.byte	0x04, 0x1c
        /*006a*/ 	.short	(.L_19 - .L_18)


	//   ....[0]....
.L_18:
        /*006c*/ 	.word	0x00000100


	//   ....[1]....
        /*0070*/ 	.word	0x00000940


	//----- nvinfo : EIATTR_CRS_STACK_SIZE
	.align		4
.L_19:
        /*0074*/ 	.byte	0x04, 0x1e
        /*0076*/ 	.short	(.L_21 - .L_20)
.L_20:
        /*0078*/ 	.word	0x00000000


	//----- nvinfo : EIATTR_CBANK_PARAM_SIZE
	.align		4
.L_21:
        /*007c*/ 	.byte	0x03, 0x19
        /*007e*/ 	.short	0x0020


	//----- nvinfo : EIATTR_PARAM_CBANK
	.align		4
        /*0080*/ 	.byte	0x04, 0x0a
        /*0082*/ 	.short	(.L_23 - .L_22)
	.align		4
.L_22:
        /*0084*/ 	.word	index@(.nv.constant0._Z24processMandelbrotElementPdPKdS1_jj)
        /*0088*/ 	.short	0x0380
        /*008a*/ 	.short	0x0020


	//----- nvinfo : EIATTR_SW_WAR
	.align		4
.L_23:
        /*008c*/ 	.byte	0x04, 0x36
        /*008e*/ 	.short	(.L_25 - .L_24)
.L_24:
        /*0090*/ 	.word	0x00000008
.L_25:


//--------------------- .nv.callgraph             --------------------------
	.section	.nv.callgraph,"",@"SHT_CUDA_CALLGRAPH"
	.align	4
	.sectionentsize	8
	.align		4
        /*0000*/ 	.word	0x00000000
	.align		4
        /*0004*/ 	.word	0xffffffff
	.align		4
        /*0008*/ 	.word	0x00000000
	.align		4
        /*000c*/ 	.word	0xfffffffe
	.align		4
        /*0010*/ 	.word	0x00000000
	.align		4
        /*0014*/ 	.word	0xfffffffd
	.align		4
        /*0018*/ 	.word	0x00000000
	.align		4
        /*001c*/ 	.word	0xfffffffc


//--------------------- .text._Z24processMandelbrotElementPdPKdS1_jj --------------------------
	.section	.text._Z24processMandelbrotElementPdPKdS1_jj,"ax",@progbits
	.align	128
        .global         _Z24processMandelbrotElementPdPKdS1_jj
        .type           _Z24processMandelbrotElementPdPKdS1_jj,@function
        .size           _Z24processMandelbrotElementPdPKdS1_jj,(.L_x_8 - _Z24processMandelbrotElementPdPKdS1_jj)
        .other          _Z24processMandelbrotElementPdPKdS1_jj,@"STO_CUDA_ENTRY STV_DEFAULT"
_Z24processMandelbrotElementPdPKdS1_jj:
.text._Z24processMandelbrotElementPdPKdS1_jj:
[----:B------:R-:W-:Y:S01]  /*0000*/  LDC R1, c[0x0][0x37c] ;  /* 0x0000df00ff017b82 */ /* 0x000fe20000000800 */
[----:B------:R-:W0:Y:S01]  /*0010*/  S2R R2, SR_TID.X ;  /* 0x0000000000027919 */ /* 0x000e220000002100 */
[----:B------:R-:W1:Y:S06]  /*0020*/  LDCU UR6, c[0x0][0x370] ;  /* 0x00006e00ff0677ac */ /* 0x000e6c0008000800 */
[----:B------:R-:W-:Y:S01]  /*0030*/  S2UR UR4, SR_CTAID.X ;  /* 0x00000000000479c3 */ /* 0x000fe20000002500 */
[----:B------:R-:W0:Y:S01]  /*0040*/  S2R R3, SR_TID.Y ;  /* 0x0000000000037919 */ /* 0x000e220000002200 */
[----:B------:R-:W0:Y:S01]  /*0050*/  LDCU UR7, c[0x0][0x360] ;  /* 0x00006c00ff0777ac */ /* 0x000e220008000800 */
[----:B------:R-:W2:Y:S05]  /*0060*/  LDCU UR8, c[0x0][0x39c] ;  /* 0x00007380ff0877ac */ /* 0x000eaa0008000800 */
[----:B------:R-:W1:Y:S08]  /*0070*/  S2UR UR5, SR_CTAID.Y ;  /* 0x00000000000579c3 */ /* 0x000e700000002600 */
[----:B------:R-:W3:Y:S01]  /*0080*/  LDC R5, c[0x0][0x364] ;  /* 0x0000d900ff057b82 */ /* 0x000ee20000000800 */
[----:B-1----:R-:W-:Y:S01]  /*0090*/  UIMAD UR4, UR5, UR6, UR4 ;  /* 0x00000006050472a4 */ /* 0x002fe2000f8e0204 */
[----:B0-----:R-:W-:-:S02]  /*00a0*/  IMAD R2, R3, UR7, R2 ;  /* 0x0000000703027c24 */ /* 0x001fc4000f8e0202 */
[----:B------:R-:W-:Y:S02]  /*00b0*/  IMAD.MOV.U32 R3, RZ, RZ, RZ ;  /* 0x000000ffff037224 */ /* 0x000fe400078e00ff */
[----:B---3--:R-:W-:-:S04]  /*00c0*/  IMAD R5, R5, UR7, RZ ;  /* 0x0000000705057c24 */ /* 0x008fc8000f8e02ff */
[----:B------:R-:W-:-:S03]  /*00d0*/  IMAD.WIDE.U32 R2, R5, UR4, R2 ;  /* 0x0000000405027c25 */ /* 0x000fc6000f8e0002 */
[----:B--2---:R-:W-:-:S04]  /*00e0*/  ISETP.GE.U32.AND P0, PT, R2, UR8, PT ;  /* 0x0000000802007c0c */ /* 0x004fc8000bf06070 */
[----:B------:R-:W-:-:S13]  /*00f0*/  ISETP.GE.U32.AND.EX P0, PT, R3, RZ, PT, P0 ;  /* 0x000000ff0300720c */ /* 0x000fda0003f06100 */
[----:B------:R-:W-:Y:S05]  /*0100*/  @P0 EXIT ;  /* 0x000000000000094d */ /* 0x000fea0003800000 */
[----:B------:R-:W0:Y:S01]  /*0110*/  LDCU.64 UR6, c[0x0][0x388] ;  /* 0x00007100ff0677ac */ /* 0x000e220008000a00 */
[C---:B------:R-:W-:Y:S01]  /*0120*/  IMAD.SHL.U32 R0, R2.reuse, 0x8, RZ ;  /* 0x0000000802007824 */ /* 0x040fe200078e00ff */
[----:B------:R-:W-:Y:S01]  /*0130*/  SHF.L.U64.HI R2, R2, 0x3, R3 ;  /* 0x0000000302027819 */ /* 0x000fe20000010203 */
[----:B------:R-:W1:Y:S01]  /*0140*/  LDCU.64 UR8, c[0x0][0x390] ;  /* 0x00007200ff0877ac */ /* 0x000e620008000a00 */
[----:B------:R-:W2:Y:S02]  /*0150*/  LDCU.64 UR4, c[0x0][0x358] ;  /* 0x00006b00ff0477ac */ /* 0x000ea40008000a00 */
[C---:B0-----:R-:W-:Y:S02]  /*0160*/  IADD3 R4, P0, PT, R0.reuse, UR6, RZ ;  /* 0x0000000600047c10 */ /* 0x041fe4000ff1e0ff */
[----:B-1----:R-:W-:Y:S02]  /*0170*/  IADD3 R6, P1, PT, R0, UR8, RZ ;  /* 0x0000000800067c10 */ /* 0x002fe4000ff3e0ff */
[----:B------:R-:W-:-:S02]  /*0180*/  IADD3.X R5, PT, PT, R2, UR7, RZ, P0, !PT ;  /* 0x0000000702057c10 */ /* 0x000fc400087fe4ff */
[----:B------:R-:W-:-:S04]  /*0190*/  IADD3.X R7, PT, PT, R2, UR9, RZ, P1, !PT ;  /* 0x0000000902077c10 */ /* 0x000fc80008ffe4ff */
[----:B--2---:R-:W2:Y:S04]  /*01a0*/  LDG.E.64 R4, desc[UR4][R4.64] ;  /* 0x0000000404047981 */ /* 0x004ea8000c1e1b00 */
[----:B------:R-:W3:Y:S01]  /*01b0*/  LDG.E.64 R6, desc[UR4][R6.64] ;  /* 0x0000000406067981 */ /* 0x000ee2000c1e1b00 */
[----:B------:R-:W-:Y:S01]  /*01c0*/  BSSY.RECONVERGENT B0, `(.L_x_0) ;  /* 0x0000020000007945 */ /* 0x000fe20003800200 */
[----:B--2---:R-:W-:Y:S02]  /*01d0*/  DMUL R8, R4, R4 ;  /* 0x0000000404087228 */ /* 0x004fe40000000000 */
[----:B---3--:R-:W-:-:S08]  /*01e0*/  DMUL R10, R6, R6 ;  /* 0x00000006060a7228 */ /* 0x008fd00000000000 */
[----:B------:R-:W-:-:S08]  /*01f0*/  DADD R12, R8, R10 ;  /* 0x00000000080c7229 */ /* 0x000fd0000000000a */
[----:B------:R-:W-:Y:S01]  /*0200*/  DSETP.GTU.AND P0, PT, R12, 4, PT ;  /* 0x401000000c00742a */ /* 0x000fe20003f0c000 */
[----:B------:R-:W-:Y:S01]  /*0210*/  IMAD.MOV.U32 R12, RZ, RZ, 0x0 ;  /* 0x00000000ff0c7424 */ /* 0x000fe200078e00ff */
[----:B------:R-:W-:-:S12]  /*0220*/  MOV R13, 0x3ff00000 ;  /* 0x3ff00000000d7802 */ /* 0x000fd80000000f00 */
[----:B------:R-:W-:Y:S05]  /*0230*/  @P0 BRA `(.L_x_1) ;  /* 0x0000000000600947 */ /* 0x000fea0003800000 */
[----:B------:R-:W0:Y:S01]  /*0240*/  LDC R16, c[0x0][0x398] ;  /* 0x0000e600ff107b82 */ /* 0x000e220000000800 */
[----:B------:R-:W-:Y:S01]  /*0250*/  BSSY.RECONVERGENT B1, `(.L_x_2) ;  /* 0x0000014000017945 */ /* 0x000fe20003800200 */
[----:B------:R-:W-:Y:S01]  /*0260*/  IMAD.MOV.U32 R12, RZ, RZ, R8 ;  /* 0x000000ffff0c7224 */ /* 0x000fe200078e0008 */
[----:B------:R-:W-:Y:S01]  /*0270*/  MOV R8, R6 ;  /* 0x0000000600087202 */ /* 0x000fe20000000f00 */
[----:B------:R-:W-:Y:S02]  /*0280*/  IMAD.MOV.U32 R13, RZ, RZ, R9 ;  /* 0x000000ffff0d7224 */ /* 0x000fe400078e0009 */
[----:B------:R-:W-:Y:S02]  /*0290*/  IMAD.MOV.U32 R3, RZ, RZ, RZ ;  /* 0x000000ffff037224 */ /* 0x000fe400078e00ff */
[----:B------:R-:W-:Y:S02]  /*02a0*/  IMAD.MOV.U32 R9, RZ, RZ, R7 ;  /* 0x000000ffff097224 */ /* 0x000fe400078e0007 */
[----:B------:R-:W-:-:S02]  /*02b0*/  IMAD.MOV.U32 R14, RZ, RZ, R4 ;  /* 0x000000ffff0e7224 */ /* 0x000fc400078e0004 */
[----:B------:R-:W-:-:S07]  /*02c0*/  IMAD.MOV.U32 R15, RZ, RZ, R5 ;  /* 0x000000ffff0f7224 */ /* 0x000fce00078e0005 */
.L_x_3:
[----:B------:R-:W-:Y:S01]  /*02d0*/  DADD R10, -R10, R12 ;  /* 0x000000000a0a7229 */ /* 0x000fe2000000010c */
[----:B------:R-:W-:Y:S01]  /*02e0*/  MOV R17, R3 ;  /* 0x0000000300117202 */ /* 0x000fe20000000f00 */
[----:B------:R-:W-:Y:S01]  /*02f0*/  DADD R12, R14, R14 ;  /* 0x000000000e0c7229 */ /* 0x000fe2000000000e */
[----:B------:R-:W-:-:S05]  /*0300*/  VIADD R3, R3, 0x1 ;  /* 0x0000000103037836 */ /* 0x000fca0000000000 */
[----:B------:R-:W-:Y:S01]  /*0310*/  DADD R14, R4, R10 ;  /* 0x00000000040e7229 */ /* 0x000fe2000000000a */
[----:B0-----:R-:W-:Y:S01]  /*0320*/  ISETP.GT.U32.AND P0, PT, R3, R16, PT ;  /* 0x000000100300720c */ /* 0x001fe20003f04070 */
[----:B------:R-:W-:-:S06]  /*0330*/  DFMA R8, R12, R8, R6 ;  /* 0x000000080c08722b */ /* 0x000fcc0000000006 */
[----:B------:R-:W-:Y:S02]  /*0340*/  DMUL R12, R14, R14 ;  /* 0x0000000e0e0c7228 */ /* 0x000fe40000000000 */
[----:B------:R-:W-:-:S08]  /*0350*/  DMUL R10, R8, R8 ;  /* 0x00000008080a7228 */ /* 0x000fd00000000000 */
[----:B------:R-:W-:-:S08]  /*0360*/  DADD R18, R12, R10 ;  /* 0x000000000c127229 */ /* 0x000fd0000000000a */
[----:B------:R-:W-:-:S14]  /*0370*/  DSETP.LE.AND P1, PT, R18, 4, PT ;  /* 0x401000001200742a */ /* 0x000fdc0003f23000 */
[----:B------:R-:W-:Y:S05]  /*0380*/  @!P0 BRA P1, `(.L_x_3) ;  /* 0xfffffffc00d08947 */ /* 0x000fea000083ffff */
[----:B------:R-:W-:Y:S05]  /*0390*/  BSYNC.RECONVERGENT B1 ;  /* 0x0000000000017941 */ /* 0x000fea0003800200 */
.L_x_2:
[----:B------:R-:W-:-:S06]  /*03a0*/  VIADD R12, R17, 0x2 ;  /* 0x00000002110c7836 */ /* 0x000fcc0000000000 */
[----:B------:R-:W0:Y:S02]  /*03b0*/  I2F.F64.U32 R12, R12 ;  /* 0x0000000c000c7312 */ /* 0x000e240000201800 */
.L_x_1:
[----:B------:R-:W-:Y:S05]  /*03c0*/  BSYNC.RECONVERGENT B0 ;  /* 0x0000000000007941 */ /* 0x000fea0003800200 */
.L_x_0:
[----:B0-----:R-:W-:Y:S01]  /*03d0*/  ISETP.GT.AND P0, PT, R13, 0xfffff, PT ;  /* 0x000fffff0d00780c */ /* 0x001fe20003f04270 */
[----:B------:R-:W-:Y:S01]  /*03e0*/  IMAD.MOV.U32 R4, RZ, RZ, R13 ;  /* 0x000000ffff047224 */ /* 0x000fe200078e000d */
[----:B------:R-:W-:Y:S01]  /*03f0*/  MOV R6, R12 ;  /* 0x0000000c00067202 */ /* 0x000fe20000000f00 */
[----:B------:R-:W-:Y:S10]  /*0400*/  BSSY.RECONVERGENT B0, `(.L_x_4) ;  /* 0x000004f000007945 */ /* 0x000ff40003800200 */
[----:B------:R-:W-:-:S10]  /*0410*/  @!P0 DMUL R12, R12, 1.80143985094819840000e+16 ;  /* 0x435000000c0c8828 */ /* 0x000fd40000000000 */
[----:B------:R-:W-:Y:S02]  /*0420*/  @!P0 IMAD.MOV.U32 R4, RZ, RZ, R13 ;  /* 0x000000ffff048224 */ /* 0x000fe400078e000d */
[----:B------:R-:W-:Y:S02]  /*0430*/  @!P0 IMAD.MOV.U32 R6, RZ, RZ, R12 ;  /* 0x000000ffff068224 */ /* 0x000fe400078e000c */
[----:B------:R-:W-:-:S05]  /*0440*/  VIADD R3, R4, 0xffffffff ;  /* 0xffffffff04037836 */ /* 0x000fca0000000000 */
[----:B------:R-:W-:Y:S01]  /*0450*/  ISETP.GT.U32.AND P1, PT, R3, 0x7feffffe, PT ;  /* 0x7feffffe0300780c */ /* 0x000fe20003f24070 */
[----:B------:R-:W-:Y:S01]  /*0460*/  IMAD.MOV.U32 R3, RZ, RZ, -0x3ff ;  /* 0xfffffc01ff037424 */ /* 0x000fe200078e00ff */
[----:B------:R-:W-:-:S11]  /*0470*/  @!P0 MOV R3, 0xfffffbcb ;  /* 0xfffffbcb00038802 */ /* 0x000fd60000000f00 */
[----:B------:R-:W-:Y:S05]  /*0480*/  @P1 BRA `(.L_x_5) ;  /* 0x0000000400001947 */ /* 0x000fea0003800000 */
[C---:B------:R-:W-:Y:S01]  /*0490*/  LOP3.LUT R5, R4.reuse, 0xfffff, RZ, 0xc0, !PT ;  /* 0x000fffff04057812 */ /* 0x040fe200078ec0ff */
[----:B------:R-:W-:Y:S01]  /*04a0*/  IMAD.MOV.U32 R8, RZ, RZ, RZ ;  /* 0x000000ffff087224 */ /* 0x000fe200078e00ff */
[----:B------:R-:W-:Y:S01]  /*04b0*/  MOV R17, 0x3ed0ee25 ;  /* 0x3ed0ee2500117802 */ /* 0x000fe20000000f00 */
[----:B------:R-:W-:Y:S01]  /*04c0*/  IMAD.MOV.U32 R16, RZ, RZ, -0x748574fc ;  /* 0x8b7a8b04ff107424 */ /* 0x000fe200078e00ff */
[----:B------:R-:W-:Y:S01]  /*04d0*/  LOP3.LUT R7, R5, 0x3ff00000, RZ, 0xfc, !PT ;  /* 0x3ff0000005077812 */ /* 0x000fe200078efcff */
[----:B------:R-:W-:Y:S01]  /*04e0*/  UMOV UR6, 0x3ae80f1e ;  /* 0x3ae80f1e00067882 */ /* 0x000fe20000000000 */
[----:B------:R-:W-:Y:S01]  /*04f0*/  UMOV UR7, 0x3eb1380b ;  /* 0x3eb1380b00077882 */ /* 0x000fe20000000000 */
[----:B------:R-:W-:Y:S01]  /*0500*/  LEA.HI R3, R4, R3, RZ, 0xc ;  /* 0x0000000304037211 */ /* 0x000fe200078f60ff */
[----:B------:R-:W-:Y:S01]  /*0510*/  IMAD.MOV.U32 R19, RZ, RZ, 0x43300000 ;  /* 0x43300000ff137424 */ /* 0x000fe200078e00ff */
[----:B------:R-:W-:Y:S01]  /*0520*/  ISETP.GE.U32.AND P0, PT, R7, 0x3ff6a09f, PT ;  /* 0x3ff6a09f0700780c */ /* 0x000fe20003f06070 */
[----:B------:R-:W-:Y:S01]  /*0530*/  UMOV UR8, 0x80000000 ;  /* 0x8000000000087882 */ /* 0x000fe20000000000 */
[----:B------:R-:W-:-:S11]  /*0540*/  UMOV UR9, 0x43300000 ;  /* 0x4330000000097882 */ /* 0x000fd60000000000 */
[----:B------:R-:W-:Y:S02]  /*0550*/  @P0 VIADD R5, R7, 0xfff00000 ;  /* 0xfff0000007050836 */ /* 0x000fe40000000000 */
[----:B------:R-:W-:-:S03]  /*0560*/  @P0 VIADD R3, R3, 0x1 ;  /* 0x0000000103030836 */ /* 0x000fc60000000000 */
[----:B------:R-:W-:Y:S02]  /*0570*/  @P0 MOV R7, R5 ;  /* 0x0000000500070202 */ /* 0x000fe40000000f00 */
[----:B------:R-:W-:-:S04]  /*0580*/  LOP3.LUT R18, R3, 0x80000000, RZ, 0x3c, !PT ;  /* 0x8000000003127812 */ /* 0x000fc800078e3cff */
[C---:B------:R-:W-:Y:S02]  /*0590*/  DADD R14, R6.reuse, 1 ;  /* 0x3ff00000060e7429 */ /* 0x040fe40000000000 */
[----:B------:R-:W-:-:S04]  /*05a0*/  DADD R6, R6, -1 ;  /* 0xbff0000006067429 */ /* 0x000fc80000000000 */
[----:B------:R-:W0:Y:S02]  /*05b0*/  MUFU.RCP64H R9, R15 ;  /* 0x0000000f00097308 */ /* 0x000e240000001800 */
[----:B0-----:R-:W-:-:S08]  /*05c0*/  DFMA R10, -R14, R8, 1 ;  /* 0x3ff000000e0a742b */ /* 0x001fd00000000108 */
[----:B------:R-:W-:-:S08]  /*05d0*/  DFMA R10, R10, R10, R10 ;  /* 0x0000000a0a0a722b */ /* 0x000fd0000000000a */
[----:B------:R-:W-:-:S08]  /*05e0*/  DFMA R8, R8, R10, R8 ;  /* 0x0000000a0808722b */ /* 0x000fd00000000008 */
[----:B------:R-:W-:-:S08]  /*05f0*/  DMUL R10, R6, R8 ;  /* 0x00000008060a7228 */ /* 0x000fd00000000000 */
[----:B------:R-:W-:-:S08]  /*0600*/  DFMA R10, R6, R8, R10 ;  /* 0x00000008060a722b */ /* 0x000fd0000000000a */
[----:B------:R-:W-:Y:S02]  /*0610*/  DMUL R12, R10, R10 ;  /* 0x0000000a0a0c7228 */ /* 0x000fe40000000000 */
[----:B------:R-:W-:-:S06]  /*0620*/  DADD R4, R6, -R10 ;  /* 0x0000000006047229 */ /* 0x000fcc000000080a */
[----:B------:R-:W-:Y:S01]  /*0630*/  DFMA R14, R12, UR6, R16 ;  /* 0x000000060c0e7c2b */ /* 0x000fe20008000010 */
[----:B------:R-:W-:Y:S01]  /*0640*/  UMOV UR6, 0x9f02676f ;  /* 0x9f02676f00067882 */ /* 0x000fe20000000000 */
[----:B------:R-:W-:Y:S01]  /*0650*/  UMOV UR7, 0x3ef3b266 ;  /* 0x3ef3b26600077882 */ /* 0x000fe20000000000 */
[----:B------:R-:W-:Y:S02]  /*0660*/  DADD R16, R4, R4 ;  /* 0x0000000004107229 */ /* 0x000fe40000000004 */
[----:B------:R-:W-:Y:S01]  /*0670*/  DADD R4, R18, -UR8 ;  /* 0x8000000812047e29 */ /* 0x000fe20008000000 */
[----:B------:R-:W-:Y:S01]  /*0680*/  UMOV UR8, 0xfefa39ef ;  /* 0xfefa39ef00087882 */ /* 0x000fe20000000000 */
[----:B------:R-:W-:Y:S01]  /*0690*/  UMOV UR9, 0x3fe62e42 ;  /* 0x3fe62e4200097882 */ /* 0x000fe20000000000 */
[----:B------:R-:W-:Y:S01]  /*06a0*/  DFMA R14, R12, R14, UR6 ;  /* 0x000000060c0e7e2b */ /* 0x000fe2000800000e */
[----:B------:R-:W-:Y:S01]  /*06b0*/  UMOV UR6, 0xa9ab0956 ;  /* 0xa9ab095600067882 */ /* 0x000fe20000000000 */
[----:B------:R-:W-:Y:S01]  /*06c0*/  UMOV UR7, 0x3f1745cb ;  /* 0x3f1745cb00077882 */ /* 0x000fe20000000000 */
[----:B------:R-:W-:-:S02]  /*06d0*/  DFMA R16, R6, -R10, R16 ;  /* 0x8000000a0610722b */ /* 0x000fc40000000010 */
[----:B------:R-:W-:-:S03]  /*06e0*/  DFMA R6, R4, UR8, R10 ;  /* 0x0000000804067c2b */ /* 0x000fc6000800000a */
[----:B------:R-:W-:Y:S01]  /*06f0*/  DFMA R14, R12, R14, UR6 ;  /* 0x000000060c0e7e2b */ /* 0x000fe2000800000e */
[----:B------:R-:W-:Y:S01]  /*0700*/  UMOV UR6, 0x2d1b5154 ;  /* 0x2d1b515400067882 */ /* 0x000fe20000000000 */
[----:B------:R-:W-:Y:S01]  /*0710*/  UMOV UR7, 0x3f3c71c7 ;  /* 0x3f3c71c700077882 */ /* 0x000fe20000000000 */
[----:B------:R-:W-:-:S05]  /*0720*/  DMUL R16, R8, R16 ;  /* 0x0000001008107228 */ /* 0x000fca0000000000 */
[----:B------:R-:W-:Y:S01]  /*0730*/  DFMA R14, R12, R14, UR6 ;  /* 0x000000060c0e7e2b */ /* 0x000fe2000800000e */
[----:B------:R-:W-:Y:S01]  /*0740*/  UMOV UR6, 0x923be72d ;  /* 0x923be72d00067882 */ /* 0x000fe20000000000 */
[----:B------:R-:W-:-:S06]  /*0750*/  UMOV UR7, 0x3f624924 ;  /* 0x3f62492400077882 */ /* 0x000fcc0000000000 */
        /* <DEDUP_REMOVED lines=8> */
[----:B------:R-:W-:Y:S02]  /*07e0*/  UMOV UR7, 0x3fe62e42 ;  /* 0x3fe62e4200077882 */ /* 0x000fe40000000000 */
[----:B------:R-:W-:Y:S01]  /*07f0*/  DFMA R18, R4, -UR6, R6 ;  /* 0x8000000604127c2b */ /* 0x000fe20008000006 */
[----:B------:R-:W-:Y:S01]  /*0800*/  UMOV UR6, 0x3b39803f ;  /* 0x3b39803f00067882 */ /* 0x000fe20000000000 */
[----:B------:R-:W-:Y:S02]  /*0810*/  UMOV UR7, 0x3c7abc9e ;  /* 0x3c7abc9e00077882 */ /* 0x000fe40000000000 */
[----:B------:R-:W-:-:S04]  /*0820*/  DMUL R14, R12, R14 ;  /* 0x0000000e0c0e7228 */ /* 0x000fc80000000000 */
[----:B------:R-:W-:-:S04]  /*0830*/  DADD R18, -R10, R18 ;  /* 0x000000000a127229 */ /* 0x000fc80000000112 */
[----:B------:R-:W-:-:S08]  /*0840*/  DFMA R14, R10, R14, R16 ;  /* 0x0000000e0a0e722b */ /* 0x000fd00000000010 */
[----:B------:R-:W-:-:S08]  /*0850*/  DADD R14, R14, -R18 ;  /* 0x000000000e0e7229 */ /* 0x000fd00000000812 */
[----:B------:R-:W-:-:S08]  /*0860*/  DFMA R14, R4, UR6, R14 ;  /* 0x00000006040e7c2b */ /* 0x000fd0000800000e */
[----:B------:R-:W-:Y:S01]  /*0870*/  DADD R6, R6, R14 ;  /* 0x0000000006067229 */ /* 0x000fe2000000000e */
[----:B------:R-:W-:Y:S10]  /*0880*/  BRA `(.L_x_6) ;  /* 0x0000000000187947 */ /* 0x000ff40003800000 */
.L_x_5:
[----:B------:R-:W-:Y:S01]  /*0890*/  MOV R4, 0x0 ;  /* 0x0000000000047802 */ /* 0x000fe20000000f00 */
[----:B------:R-:W-:Y:S01]  /*08a0*/  IMAD.MOV.U32 R5, RZ, RZ, 0x7ff00000 ;  /* 0x7ff00000ff057424 */ /* 0x000fe200078e00ff */
[----:B------:R-:W-:-:S05]  /*08b0*/  LOP3.LUT P0, RZ, R13, 0x7fffffff, RZ, 0xc0, !PT ;  /* 0x7fffffff0dff7812 */ /* 0x000fca000780c0ff */
[----:B------:R-:W-:-:S10]  /*08c0*/  DFMA R4, R12, R4, +INF ;  /* 0x7ff000000c04742b */ /* 0x000fd40000000004 */
[----:B------:R-:W-:Y:S02]  /*08d0*/  FSEL R6, R4, RZ, P0 ;  /* 0x000000ff04067208 */ /* 0x000fe40000000000 */
[----:B------:R-:W-:-:S07]  /*08e0*/  FSEL R7, R5, -QNAN , P0 ;  /* 0xfff0000005077808 */ /* 0x000fce0000000000 */
.L_x_6:
[----:B------:R-:W-:Y:S05]  /*08f0*/  BSYNC.RECONVERGENT B0 ;  /* 0x0000000000007941 */ /* 0x000fea0003800200 */
.L_x_4:
[----:B------:R-:W0:Y:S02]  /*0900*/  LDCU.64 UR6, c[0x0][0x380] ;  /* 0x00007000ff0677ac */ /* 0x000e240008000a00 */
[----:B0-----:R-:W-:-:S04]  /*0910*/  IADD3 R4, P0, PT, R0, UR6, RZ ;  /* 0x0000000600047c10 */ /* 0x001fc8000ff1e0ff */
[----:B------:R-:W-:-:S05]  /*0920*/  IADD3.X R5, PT, PT, R2, UR7, RZ, P0, !PT ;  /* 0x0000000702057c10 */ /* 0x000fca00087fe4ff */
[----:B------:R-:W-:Y:S01]  /*0930*/  STG.E.64 desc[UR4][R4.64], R6 ;  /* 0x0000000604007986 */ /* 0x000fe2000c101b04 */
[----:B------:R-:W-:Y:S05]  /*0940*/  EXIT ;  /* 0x000000000000794d */ /* 0x000fea0003800000 */
.L_x_7:
[----:B------:R-:W-:-:S00]  /*0950*/  BRA `(.L_x_7) ;  /* 0xfffffffc00fc7947 */ /* 0x000fc0000383ffff */
[----:B------:R-:W-:-:S00]  /*0960*/  NOP ;  /* 0x0000000000007918 */ /* 0x000fc00000000000 */
        /* <DEDUP_REMOVED lines=9> */
.L_x_8:


//--------------------- .nv.shared.reserved.0     --------------------------
	.section	.nv.shared.reserved.0,"aw",@nobits
	.weak		__nv_reservedSMEM_offset_0_alias
	.size		__nv_reservedSMEM_offset_0_alias, 0, 64
	.other		__nv_reservedSMEM_offset_0_alias,@"STO_CUDA_RESERVED_SHARED STV_DEFAULT"
__nv_reservedSMEM_offset_0_alias:
	.zero		0
	.zero		64


//--------------------- .nv.constant0._Z24processMandelbrotElementPdPKdS1_jj --------------------------
	.section	.nv.constant0._Z24processMandelbrotElementPdPKdS1_jj,"a",@progbits
	.sectionflags	@""
	.align	4
.nv.constant0._Z24processMandelbrotElementPdPKdS1_jj:
	.zero		928


//--------------------- SYMBOLS --------------------------

	.type		.nv.reservedSmem.offset0,@object
	.size		.nv.reservedSmem.offset0,0x4
